	.headerflags	@"EF_CUDA_TEXMODE_UNIFIED EF_CUDA_64BIT_ADDRESS EF_CUDA_ACCELERATORS EF_CUDA_SM90 EF_CUDA_VIRTUAL_SM(EF_CUDA_SM90)"
	.elftype	@"ET_EXEC"


//--------------------- .nv.info                  --------------------------
	.section	.nv.info,"",@"SHT_CUDA_INFO"
	.align	4


	//----- nvinfo : EIATTR_REGCOUNT
	.align		4
        /*0000*/ 	.byte	0x04, 0x2f
        /*0002*/ 	.short	(.L_3 - .L_2)
	.align		4
.L_2:
        /*0004*/ 	.word	index@(triton_poi_fused_cat_27)
        /*0008*/ 	.word	0x0000001c


	//----- nvinfo : EIATTR_MIN_STACK_SIZE
	.align		4
.L_3:
        /*000c*/ 	.byte	0x04, 0x12
        /*000e*/ 	.short	(.L_5 - .L_4)
	.align		4
.L_4:
        /*0010*/ 	.word	index@(triton_poi_fused_cat_27)
        /*0014*/ 	.word	0x00000000


	//----- nvinfo : EIATTR_FRAME_SIZE
	.align		4
.L_5:
        /*0018*/ 	.byte	0x04, 0x11
        /*001a*/ 	.short	(.L_7 - .L_6)
	.align		4
.L_6:
        /*001c*/ 	.word	index@(triton_poi_fused_cat_27)
        /*0020*/ 	.word	0x00000000


	//----- nvinfo : EIATTR_MIN_STACK_SIZE
	.align		4
.L_7:
        /*0024*/ 	.byte	0x04, 0x12
        /*0026*/ 	.short	(.L_9 - .L_8)
	.align		4
.L_8:
        /*0028*/ 	.word	index@(triton_poi_fused_cat_27)
        /*002c*/ 	.word	0x00000000
.L_9:


//--------------------- .nv.info.triton_poi_fused_cat_27 --------------------------
	.section	.nv.info.triton_poi_fused_cat_27,"",@"SHT_CUDA_INFO"
	.sectionflags	@""
	.align	4


	//----- nvinfo : EIATTR_CUDA_API_VERSION
	.align		4
        /*0000*/ 	.byte	0x04, 0x37
        /*0002*/ 	.short	(.L_11 - .L_10)
.L_10:
        /*0004*/ 	.word	0x0000007c


	//----- nvinfo : EIATTR_KPARAM_INFO
	.align		4
.L_11:
        /*0008*/ 	.byte	0x04, 0x17
        /*000a*/ 	.short	(.L_13 - .L_12)
.L_12:
        /*000c*/ 	.word	0x00000000
        /*0010*/ 	.short	0x0007
        /*0012*/ 	.short	0x0038
        /*0014*/ 	.byte	0x00, 0xf0, 0x11, 0x00


	//----- nvinfo : EIATTR_KPARAM_INFO
	.align		4
.L_13:
        /*0018*/ 	.byte	0x04, 0x17
        /*001a*/ 	.short	(.L_15 - .L_14)
.L_14:
        /*001c*/ 	.word	0x00000000
        /*0020*/ 	.short	0x0006
        /*0022*/ 	.short	0x0030
        /*0024*/ 	.byte	0x00, 0xf4, 0x21, 0x00


	//----- nvinfo : EIATTR_KPARAM_INFO
	.align		4
.L_15:
        /*0028*/ 	.byte	0x04, 0x17
        /*002a*/ 	.short	(.L_17 - .L_16)
.L_16:
        /*002c*/ 	.word	0x00000000
        /*0030*/ 	.short	0x0005
        /*0032*/ 	.short	0x0028
        /*0034*/ 	.byte	0x00, 0xf4, 0x21, 0x00


	//----- nvinfo : EIATTR_KPARAM_INFO
	.align		4
.L_17:
        /*0038*/ 	.byte	0x04, 0x17
        /*003a*/ 	.short	(.L_19 - .L_18)
.L_18:
        /*003c*/ 	.word	0x00000000
        /*0040*/ 	.short	0x0004
        /*0042*/ 	.short	0x0020
        /*0044*/ 	.byte	0x00, 0xf4, 0x21, 0x00


	//----- nvinfo : EIATTR_KPARAM_INFO
	.align		4
.L_19:
        /*0048*/ 	.byte	0x04, 0x17
        /*004a*/ 	.short	(.L_21 - .L_20)
.L_20:
        /*004c*/ 	.word	0x00000000
        /*0050*/ 	.short	0x0003
        /*0052*/ 	.short	0x0018
        /*0054*/ 	.byte	0x00, 0xf4, 0x21, 0x00


	//----- nvinfo : EIATTR_KPARAM_INFO
	.align		4
.L_21:
        /*0058*/ 	.byte	0x04, 0x17
        /*005a*/ 	.short	(.L_23 - .L_22)
.L_22:
        /*005c*/ 	.word	0x00000000
        /*0060*/ 	.short	0x0002
        /*0062*/ 	.short	0x0010
        /*0064*/ 	.byte	0x00, 0xf4, 0x21, 0x00


	//----- nvinfo : EIATTR_KPARAM_INFO
	.align		4
.L_23:
        /*0068*/ 	.byte	0x04, 0x17
        /*006a*/ 	.short	(.L_25 - .L_24)
.L_24:
        /*006c*/ 	.word	0x00000000
        /*0070*/ 	.short	0x0001
        /*0072*/ 	.short	0x0008
        /*0074*/ 	.byte	0x00, 0xf4, 0x21, 0x00


	//----- nvinfo : EIATTR_KPARAM_INFO
	.align		4
.L_25:
        /*0078*/ 	.byte	0x04, 0x17
        /*007a*/ 	.short	(.L_27 - .L_26)
.L_26:
        /*007c*/ 	.word	0x00000000
        /*0080*/ 	.short	0x0000
        /*0082*/ 	.short	0x0000
        /*0084*/ 	.byte	0x00, 0xf4, 0x21, 0x00


	//----- nvinfo : EIATTR_SPARSE_MMA_MASK
	.align		4
.L_27:
        /*0088*/ 	.byte	0x03, 0x50
        /*008a*/ 	.short	0x0000


	//----- nvinfo : EIATTR_MAXREG_COUNT
	.align		4
        /*008c*/ 	.byte	0x03, 0x1b
        /*008e*/ 	.short	0x00ff


	//----- nvinfo : EIATTR_EXIT_INSTR_OFFSETS
	.align		4
        /*0090*/ 	.byte	0x04, 0x1c
        /*0092*/ 	.short	(.L_29 - .L_28)


	//   ....[0]....
.L_28:
        /*0094*/ 	.word	0x000006e0


	//----- nvinfo : EIATTR_REQNTID
	.align		4
.L_29:
        /*0098*/ 	.byte	0x04, 0x10
        /*009a*/ 	.short	(.L_31 - .L_30)
.L_30:
        /*009c*/ 	.word	0x00000100
        /*00a0*/ 	.word	0x00000001
        /*00a4*/ 	.word	0x00000001


	//----- nvinfo : EIATTR_CBANK_PARAM_SIZE
	.align		4
.L_31:
        /*00a8*/ 	.byte	0x03, 0x19
        /*00aa*/ 	.short	0x003c


	//----- nvinfo : EIATTR_PARAM_CBANK
	.align		4
        /*00ac*/ 	.byte	0x04, 0x0a
        /*00ae*/ 	.short	(.L_33 - .L_32)
	.align		4
.L_32:
        /*00b0*/ 	.word	index@(.nv.constant0.triton_poi_fused_cat_27)
        /*00b4*/ 	.short	0x0210
        /*00b6*/ 	.short	0x003c


	//----- nvinfo : EIATTR_SW_WAR
	.align		4
.L_33:
        /*00b8*/ 	.byte	0x04, 0x36
        /*00ba*/ 	.short	(.L_35 - .L_34)
.L_34:
        /*00bc*/ 	.word	0x00000008
.L_35:


//--------------------- .nv.callgraph             --------------------------
	.section	.nv.callgraph,"",@"SHT_CUDA_CALLGRAPH"
	.align	4
	.sectionentsize	8
	.align		4
        /*0000*/ 	.word	0x00000000
	.align		4
        /*0004*/ 	.word	0xffffffff
	.align		4
        /*0008*/ 	.word	0x00000000
	.align		4
        /*000c*/ 	.word	0xfffffffe
	.align		4
        /*0010*/ 	.word	0x00000000
	.align		4
        /*0014*/ 	.word	0xfffffffd
	.align		4
        /*0018*/ 	.word	0x00000000
	.align		4
        /*001c*/ 	.word	0xfffffffc


//--------------------- .nv.constant4             --------------------------
	.section	.nv.constant4,"a",@progbits
	.align	8
	.align		8
.nv.constant4:
        /*0000*/ 	.dword	_$_str
	.align		8
        /*0008*/ 	.dword	_$_str_$_2


//--------------------- .text.triton_poi_fused_cat_27 --------------------------
	.section	.text.triton_poi_fused_cat_27,"ax",@progbits
	.align	128
        .global         triton_poi_fused_cat_27
        .type           triton_poi_fused_cat_27,@function
        .size           triton_poi_fused_cat_27,(.L_x_1 - triton_poi_fused_cat_27)
        .other          triton_poi_fused_cat_27,@"STO_CUDA_ENTRY STV_DEFAULT"
triton_poi_fused_cat_27:
.text.triton_poi_fused_cat_27:
[----:B------:R-:W-:Y:S01]  /*0000*/  LDC R1, c[0x0][0x28] ;  /* 0x00000a00ff017b82 */ /* 0x000fe20000000800 */
[----:B------:R-:W1:Y:S01]  /*0010*/  S2R R0, SR_TID.X ;  /* 0x0000000000007919 */ /* 0x000e620000002100 */
[----:B------:R-:W-:-:S06]  /*0020*/  IMAD.MOV.U32 R6, RZ, RZ, RZ ;  /* 0x000000ffff067224 */ /* 0x000fcc00078e00ff */
[----:B------:R-:W2:Y:S01]  /*0030*/  LDC.64 R4, c[0x0][0x220] ;  /* 0x00008800ff047b82 */ /* 0x000ea20000000a00 */
[----:B------:R-:W3:Y:S01]  /*0040*/  S2R R3, SR_CTAID.X ;  /* 0x0000000000037919 */ /* 0x000ee20000002500 */
[----:B------:R-:W-:Y:S01]  /*0050*/  IMAD.MOV.U32 R12, RZ, RZ, RZ ;  /* 0x000000ffff0c7224 */ /* 0x000fe200078e00ff */
[----:B------:R-:W-:-:S05]  /*0060*/  ULDC.64 UR4, c[0x0][0x208] ;  /* 0x0000820000047ab9 */ /* 0x000fca0000000a00 */
[----:B------:R-:W4:Y:S08]  /*0070*/  LDC.64 R10, c[0x0][0x218] ;  /* 0x00008600ff0a7b82 */ /* 0x000f300000000a00 */
[----:B------:R-:W5:Y:S01]  /*0080*/  LDC.64 R20, c[0x0][0x210] ;  /* 0x00008400ff147b82 */ /* 0x000f620000000a00 */
[----:B------:R-:W-:Y:S01]  /*0090*/  IMAD.MOV.U32 R14, RZ, RZ, RZ ;  /* 0x000000ffff0e7224 */ /* 0x000fe200078e00ff */
[----:B------:R-:W-:Y:S01]  /*00a0*/  ULDC.64 UR6, c[0x0][0x238] ;  /* 0x00008e0000067ab9 */ /* 0x000fe20000000a00 */
[----:B-1----:R-:W-:-:S05]  /*00b0*/  IMAD.SHL.U32 R0, R0, 0x2, RZ ;  /* 0x0000000200007824 */ /* 0x002fca00078e00ff */
[----:B------:R-:W-:-:S05]  /*00c0*/  LOP3.LUT R0, R0, 0x1fe, RZ, 0xc0, !PT ;  /* 0x000001fe00007812 */ /* 0x000fca00078ec0ff */
[----:B---3--:R-:W-:-:S05]  /*00d0*/  IMAD R3, R3, 0x200, R0 ;  /* 0x0000020003037824 */ /* 0x008fca00078e0200 */
[----:B------:R-:W-:-:S04]  /*00e0*/  SHF.R.S32.HI R2, RZ, 0x1f, R3 ;  /* 0x0000001fff027819 */ /* 0x000fc80000011403 */
[----:B------:R-:W-:-:S04]  /*00f0*/  LEA.HI R16, R2, R3, RZ, 0xa ;  /* 0x0000000302107211 */ /* 0x000fc800078f50ff */
[----:B------:R-:W-:-:S05]  /*0100*/  SHF.R.S32.HI R7, RZ, 0xa, R16 ;  /* 0x0000000aff077819 */ /* 0x000fca0000011410 */
[----:B------:R-:W-:-:S05]  /*0110*/  IMAD.HI R0, R7, -0x2df2df2d, R6 ;  /* 0xd20d20d307007827 */ /* 0x000fca00078e0206 */
[----:B------:R-:W-:-:S04]  /*0120*/  SHF.R.U32.HI R9, RZ, 0x1f, R0 ;  /* 0x0000001fff097819 */ /* 0x000fc80000011600 */
[----:B------:R-:W-:Y:S01]  /*0130*/  LEA.HI.SX32 R9, R0, R9, 0x1b ;  /* 0x0000000900097211 */ /* 0x000fe200078fdaff */
[----:B------:R-:W-:-:S04]  /*0140*/  IMAD.MOV.U32 R0, RZ, RZ, RZ ;  /* 0x000000ffff007224 */ /* 0x000fc800078e00ff */
[----:B------:R-:W-:Y:S02]  /*0150*/  IMAD R13, R9, -0x27, R7 ;  /* 0xffffffd9090d7824 */ /* 0x000fe400078e0207 */
[----:B------:R-:W-:Y:S01]  /*0160*/  IMAD.MOV.U32 R2, RZ, RZ, RZ ;  /* 0x000000ffff027224 */ /* 0x000fe200078e00ff */
[----:B------:R-:W1:Y:S01]  /*0170*/  LDC.64 R6, c[0x0][0x230] ;  /* 0x00008c00ff067b82 */ /* 0x000e620000000a00 */
[C---:B--2---:R-:W-:Y:S01]  /*0180*/  IMAD.WIDE R4, R13.reuse, 0x4, R4 ;  /* 0x000000040d047825 */ /* 0x044fe200078e0204 */
[----:B------:R-:W-:-:S06]  /*0190*/  ISETP.GE.AND P1, PT, R13, 0x14, PT ;  /* 0x000000140d00780c */ /* 0x000fcc0003f26270 */
[----:B------:R-:W2:Y:S07]  /*01a0*/  LDC.64 R8, c[0x0][0x228] ;  /* 0x00008a00ff087b82 */ /* 0x000eae0000000a00 */
[----:B------:R-:W3:Y:S04]  /*01b0*/  @!P1 LDG.E.EL R0, desc[UR4][R4.64] ;  /* 0x0000000404009981 */ /* 0x000ee8000c2e1900 */
[----:B------:R5:W3:Y:S01]  /*01c0*/  @!P1 LDG.E.EL R12, desc[UR4][R4.64] ;  /* 0x00000004040c9981 */ /* 0x000ae2000c2e1900 */
[----:B------:R-:W-:-:S04]  /*01d0*/  IMAD.HI R15, R3, -0x2df2df2d, R2 ;  /* 0xd20d20d3030f7827 */ /* 0x000fc800078e0202 */
[----:B----4-:R-:W-:Y:S01]  /*01e0*/  IMAD.WIDE R10, R13, 0x4, R10 ;  /* 0x000000040d0a7825 */ /* 0x010fe200078e020a */
[----:B------:R-:W-:-:S04]  /*01f0*/  SHF.R.U32.HI R2, RZ, 0x1f, R15 ;  /* 0x0000001fff027819 */ /* 0x000fc8000001160f */
[----:B------:R-:W-:Y:S02]  /*0200*/  LEA.HI.SX32 R15, R15, R2, 0x11 ;  /* 0x000000020f0f7211 */ /* 0x000fe400078f8aff */
[----:B-----5:R-:W-:-:S03]  /*0210*/  CS2R R4, SRZ ;  /* 0x0000000000047805 */ /* 0x020fc6000001ff00 */
[----:B------:R-:W-:-:S04]  /*0220*/  IMAD R2, R15, -0x9c00, R3 ;  /* 0xffff64000f027824 */ /* 0x000fc800078e0203 */
[----:B------:R-:W-:Y:S02]  /*0230*/  IMAD R17, R15, 0x5000, R2 ;  /* 0x000050000f117824 */ /* 0x000fe400078e0202 */
[----:B------:R-:W-:Y:S02]  /*0240*/  IMAD.MOV.U32 R2, RZ, RZ, RZ ;  /* 0x000000ffff027224 */ /* 0x000fe400078e00ff */
[----:B------:R-:W-:-:S04]  /*0250*/  IMAD.WIDE R20, R17, 0x4, R20 ;  /* 0x0000000411147825 */ /* 0x000fc800078e0214 */
[----:B------:R-:W4:Y:S01]  /*0260*/  @!P1 LDG.E.EL R2, desc[UR4][R10.64] ;  /* 0x000000040a029981 */ /* 0x000f22000c2e1900 */
[----:B------:R-:W-:-:S03]  /*0270*/  IMAD.MOV.U32 R17, RZ, RZ, RZ ;  /* 0x000000ffff117224 */ /* 0x000fc600078e00ff */
[----:B------:R-:W5:Y:S01]  /*0280*/  @!P1 LDG.E.64 R4, desc[UR4][R20.64] ;  /* 0x0000000414049981 */ /* 0x000f62000c1e1b00 */
[----:B------:R-:W-:Y:S01]  /*0290*/  LOP3.LUT R25, R16, 0xfffffc00, RZ, 0xc0, !PT ;  /* 0xfffffc0010197812 */ /* 0x000fe200078ec0ff */
[----:B-1----:R-:W-:Y:S02]  /*02a0*/  IMAD.WIDE R18, R13, 0x4, R6 ;  /* 0x000000040d127825 */ /* 0x002fe400078e0206 */
[----:B------:R1:W4:Y:S02]  /*02b0*/  @!P1 LDG.E.EL R17, desc[UR4][R10.64] ;  /* 0x000000040a119981 */ /* 0x000324000c2e1900 */
[----:B------:R-:W-:Y:S02]  /*02c0*/  IMAD.IADD R25, R3, 0x1, -R25 ;  /* 0x0000000103197824 */ /* 0x000fe400078e0a19 */
[----:B--2---:R-:W-:Y:S01]  /*02d0*/  IMAD.WIDE R22, R13, 0x4, R8 ;  /* 0x000000040d167825 */ /* 0x004fe200078e0208 */
[----:B------:R-:W-:-:S03]  /*02e0*/  CS2R R8, SRZ ;  /* 0x0000000000087805 */ /* 0x000fc6000001ff00 */
[----:B------:R-:W-:Y:S02]  /*02f0*/  IMAD R15, R15, 0x4c00, RZ ;  /* 0x00004c000f0f7824 */ /* 0x000fe400078e02ff */
[----:B------:R-:W-:Y:S02]  /*0300*/  IMAD.SHL.U32 R6, R13, 0x400, RZ ;  /* 0x000004000d067824 */ /* 0x000fe400078e00ff */
[----:B------:R-:W-:Y:S01]  /*0310*/  IMAD.MOV.U32 R16, RZ, RZ, RZ ;  /* 0x000000ffff107224 */ /* 0x000fe200078e00ff */
[----:B------:R-:W-:Y:S01]  /*0320*/  SHF.R.S32.HI R7, RZ, 0x1f, R25 ;  /* 0x0000001fff077819 */ /* 0x000fe20000011419 */
[----:B------:R-:W2:Y:S01]  /*0330*/  @!P1 LDG.E.EL R14, desc[UR4][R22.64] ;  /* 0x00000004160e9981 */ /* 0x000ea2000c2e1900 */
[--C-:B------:R-:W-:Y:S02]  /*0340*/  IADD3 R25, P2, P3, R6, R25, R15.reuse ;  /* 0x0000001906197210 */ /* 0x100fe40007b5e00f */
[----:B------:R-:W-:Y:S01]  /*0350*/  SHF.R.S32.HI R15, RZ, 0x1f, R15 ;  /* 0x0000001fff0f7819 */ /* 0x000fe2000001140f */
[----:B------:R-:W2:Y:S01]  /*0360*/  @!P1 LDG.E.EL R8, desc[UR4][R22.64] ;  /* 0x0000000416089981 */ /* 0x000ea2000c2e1900 */
[----:B------:R-:W-:-:S03]  /*0370*/  SHF.R.S32.HI R6, RZ, 0x1f, R6 ;  /* 0x0000001fff067819 */ /* 0x000fc60000011406 */
[----:B------:R-:W2:Y:S01]  /*0380*/  @!P1 LDG.E.EL R9, desc[UR4][R18.64] ;  /* 0x0000000412099981 */ /* 0x000ea2000c2e1900 */
[----:B------:R-:W-:-:S03]  /*0390*/  ISETP.GT.AND P0, PT, R13, 0x13, PT ;  /* 0x000000130d00780c */ /* 0x000fc60003f04270 */
[----:B------:R-:W2:Y:S01]  /*03a0*/  @!P1 LDG.E.EL R16, desc[UR4][R18.64] ;  /* 0x0000000412109981 */ /* 0x000ea2000c2e1900 */
[----:B------:R-:W-:Y:S02]  /*03b0*/  IADD3.X R6, R6, R7, R15, P2, P3 ;  /* 0x0000000706067210 */ /* 0x000fe400017e640f */
[----:B-1----:R-:W-:-:S04]  /*03c0*/  LEA R10, P2, R25, UR6, 0x2 ;  /* 0x00000006190a7c11 */ /* 0x002fc8000f8410ff */
[----:B------:R-:W-:Y:S02]  /*03d0*/  LEA.HI.X R11, R25, UR7, R6, 0x2, P2 ;  /* 0x00000007190b7c11 */ /* 0x000fe400090f1406 */
[----:B------:R-:W-:-:S06]  /*03e0*/  CS2R R6, SRZ ;  /* 0x0000000000067805 */ /* 0x000fcc000001ff00 */
[----:B------:R1:W2:Y:S02]  /*03f0*/  @P0 LDG.E.64 R6, desc[UR4][R10.64+-0x14000] ;  /* 0xfec000040a060981 */ /* 0x0002a4000c1e1b00 */
[----:B-1----:R-:W-:Y:S01]  /*0400*/  IMAD.MOV.U32 R10, RZ, RZ, 0x3e800000 ;  /* 0x3e800000ff0a7424 */ /* 0x002fe200078e00ff */
[----:B---3--:R-:W-:Y:S02]  /*0410*/  SEL R0, R0, RZ, !P1 ;  /* 0x000000ff00007207 */ /* 0x008fe40004800000 */
[----:B------:R-:W-:-:S03]  /*0420*/  SEL R12, R12, RZ, !P1 ;  /* 0x000000ff0c0c7207 */ /* 0x000fc60004800000 */
[----:B------:R-:W-:Y:S02]  /*0430*/  FADD R0, R0, 0.0010000000474974513054 ;  /* 0x3a83126f00007421 */ /* 0x000fe40000000000 */
[----:B------:R-:W-:Y:S02]  /*0440*/  FADD R12, R12, 0.0010000000474974513054 ;  /* 0x3a83126f0c0c7421 */ /* 0x000fe40000000000 */
[----:B------:R-:W1:Y:S08]  /*0450*/  MUFU.SQRT R13, R0 ;  /* 0x00000000000d7308 */ /* 0x000e700000002000 */
[----:B------:R-:W3:Y:S01]  /*0460*/  MUFU.SQRT R15, R12 ;  /* 0x0000000c000f7308 */ /* 0x000ee20000002000 */
[----:B-1----:R-:W-:-:S02]  /*0470*/  FSETP.GT.AND P2, PT, R13, 8.50705917302346158658e+37, PT ;  /* 0x7e8000000d00780b */ /* 0x002fc40003f44000 */
[----:B------:R-:W-:Y:S02]  /*0480*/  FSETP.GEU.AND P4, PT, R13, 1.175494350822287508e-38, PT ;  /* 0x008000000d00780b */ /* 0x000fe40003f8e000 */
[C---:B---3--:R-:W-:Y:S02]  /*0490*/  FSETP.GT.AND P3, PT, R15.reuse, 8.50705917302346158658e+37, PT ;  /* 0x7e8000000f00780b */ /* 0x048fe40003f64000 */
[----:B------:R-:W-:-:S07]  /*04a0*/  FSETP.GEU.AND P5, PT, R15, 1.175494350822287508e-38, PT ;  /* 0x008000000f00780b */ /* 0x000fce0003fae000 */
[----:B------:R-:W-:-:S04]  /*04b0*/  @P2 FMUL R13, R13, 0.25 ;  /* 0x3e8000000d0d2820 */ /* 0x000fc80000400000 */
[----:B------:R-:W-:Y:S01]  /*04c0*/  @!P4 FMUL R13, R13, 16777216 ;  /* 0x4b8000000d0dc820 */ /* 0x000fe20000400000 */
[----:B------:R-:W-:-:S04]  /*04d0*/  @P3 FMUL R15, R15, 0.25 ;  /* 0x3e8000000f0f3820 */ /* 0x000fc80000400000 */
[----:B------:R-:W-:Y:S01]  /*04e0*/  @!P5 FMUL R15, R15, 16777216 ;  /* 0x4b8000000f0fd820 */ /* 0x000fe20000400000 */
[----:B------:R-:W1:Y:S01]  /*04f0*/  MUFU.RCP R13, R13 ;  /* 0x0000000d000d7308 */ /* 0x000e620000001000 */
[----:B----4-:R-:W-:Y:S02]  /*0500*/  SEL R11, R2, RZ, !P1 ;  /* 0x000000ff020b7207 */ /* 0x010fe40004800000 */
[----:B-----5:R-:W-:-:S05]  /*0510*/  SEL R2, R4, RZ, !P1 ;  /* 0x000000ff04027207 */ /* 0x020fca0004800000 */
[----:B------:R-:W3:Y:S01]  /*0520*/  MUFU.RCP R15, R15 ;  /* 0x0000000f000f7308 */ /* 0x000ee20000001000 */
[----:B------:R-:W-:Y:S01]  /*0530*/  FSEL R0, R10, 1, P2 ;  /* 0x3f8000000a007808 */ /* 0x000fe20001000000 */
[----:B------:R-:W-:Y:S01]  /*0540*/  FADD R2, R2, -R11 ;  /* 0x8000000b02027221 */ /* 0x000fe20000000000 */
[----:B------:R-:W-:Y:S02]  /*0550*/  FSEL R10, R10, 1, P3 ;  /* 0x3f8000000a0a7808 */ /* 0x000fe40001800000 */
[----:B------:R-:W-:Y:S01]  /*0560*/  SEL R11, R5, RZ, !P1 ;  /* 0x000000ff050b7207 */ /* 0x000fe20004800000 */
[----:B------:R-:W-:Y:S01]  /*0570*/  @!P4 FMUL R0, R0, 16777216 ;  /* 0x4b8000000000c820 */ /* 0x000fe20000400000 */
[----:B------:R-:W4:Y:S01]  /*0580*/  LDC.64 R4, c[0x0][0x240] ;  /* 0x00009000ff047b82 */ /* 0x000f220000000a00 */
[----:B------:R-:W-:Y:S01]  /*0590*/  SEL R12, R17, RZ, !P1 ;  /* 0x000000ff110c7207 */ /* 0x000fe20004800000 */
[----:B------:R-:W-:Y:S01]  /*05a0*/  @!P5 FMUL R10, R10, 16777216 ;  /* 0x4b8000000a0ad820 */ /* 0x000fe20000400000 */
[----:B-1----:R-:W-:-:S03]  /*05b0*/  FMUL R13, R13, R0 ;  /* 0x000000000d0d7220 */ /* 0x002fc60000400000 */
[----:B------:R-:W-:Y:S01]  /*05c0*/  FADD R0, R11, -R12 ;  /* 0x8000000c0b007221 */ /* 0x000fe20000000000 */
[----:B---3--:R-:W-:Y:S01]  /*05d0*/  FMUL R15, R15, R10 ;  /* 0x0000000a0f0f7220 */ /* 0x008fe20000400000 */
[----:B--2---:R-:W-:Y:S01]  /*05e0*/  SEL R11, R14, RZ, !P1 ;  /* 0x000000ff0e0b7207 */ /* 0x004fe20004800000 */
[----:B------:R-:W-:Y:S01]  /*05f0*/  FMUL R2, R2, R13 ;  /* 0x0000000d02027220 */ /* 0x000fe20000400000 */
[----:B------:R-:W-:Y:S01]  /*0600*/  SEL R8, R8, RZ, !P1 ;  /* 0x000000ff08087207 */ /* 0x000fe20004800000 */
[----:B------:R-:W-:Y:S01]  /*0610*/  FMUL R15, R0, R15 ;  /* 0x0000000f000f7220 */ /* 0x000fe20000400000 */
[----:B------:R-:W-:Y:S02]  /*0620*/  SEL R9, R9, RZ, !P1 ;  /* 0x000000ff09097207 */ /* 0x000fe40004800000 */
[----:B------:R-:W-:-:S03]  /*0630*/  SEL R16, R16, RZ, !P1 ;  /* 0x000000ff10107207 */ /* 0x000fc60004800000 */
[----:B------:R-:W-:Y:S02]  /*0640*/  FFMA R0, R2, R11, R9 ;  /* 0x0000000b02007223 */ /* 0x000fe40000000009 */
[----:B------:R-:W-:-:S03]  /*0650*/  FFMA R16, R15, R8, R16 ;  /* 0x000000080f107223 */ /* 0x000fc60000000010 */
[----:B------:R-:W-:Y:S02]  /*0660*/  FSETP.GEU.AND P2, PT, R0, RZ, PT ;  /* 0x000000ff0000720b */ /* 0x000fe40003f4e000 */
[----:B------:R-:W-:Y:S01]  /*0670*/  FSETP.GEU.AND P3, PT, R16, RZ, PT ;  /* 0x000000ff1000720b */ /* 0x000fe20003f6e000 */
[----:B----4-:R-:W-:Y:S01]  /*0680*/  IMAD.WIDE R4, R3, 0x4, R4 ;  /* 0x0000000403047825 */ /* 0x010fe200078e0204 */
[----:B------:R-:W-:Y:S02]  /*0690*/  FSEL R8, R0, RZ, P2 ;  /* 0x000000ff00087208 */ /* 0x000fe40001000000 */
[----:B------:R-:W-:Y:S02]  /*06a0*/  FSEL R9, R16, RZ, P3 ;  /* 0x000000ff10097208 */ /* 0x000fe40001800000 */
[----:B------:R-:W-:Y:S02]  /*06b0*/  @P1 SEL R8, R6, RZ, P0 ;  /* 0x000000ff06081207 */ /* 0x000fe40000000000 */
[----:B------:R-:W-:-:S05]  /*06c0*/  @P1 SEL R9, R7, RZ, P0 ;  /* 0x000000ff07091207 */ /* 0x000fca0000000000 */
[----:B------:R-:W-:Y:S01]  /*06d0*/  STG.E.64 desc[UR4][R4.64], R8 ;  /* 0x0000000804007986 */ /* 0x000fe2000c101b04 */
[----:B------:R-:W-:Y:S05]  /*06e0*/  EXIT ;  /* 0x000000000000794d */ /* 0x000fea0003800000 */
.L_x_0:
[----:B------:R-:W-:-:S00]  /*06f0*/  BRA `(.L_x_0) ;  /* 0xfffffffc00fc7947 */ /* 0x000fc0000383ffff */
[----:B------:R-:W-:-:S00]  /*0700*/  NOP ;  /* 0x0000000000007918 */ /* 0x000fc00000000000 */
[----:B------:R-:W-:-:S00]  /*0710*/  NOP ;  /* 0x0000000000007918 */ /* 0x000fc00000000000 */
[----:B------:R-:W-:-:S00]  /*0720*/  NOP ;  /* 0x0000000000007918 */ /* 0x000fc00000000000 */
[----:B------:R-:W-:-:S00]  /*0730*/  NOP ;  /* 0x0000000000007918 */ /* 0x000fc00000000000 */
[----:B------:R-:W-:-:S00]  /*0740*/  NOP ;  /* 0x0000000000007918 */ /* 0x000fc00000000000 */
[----:B------:R-:W-:-:S00]  /*0750*/  NOP ;  /* 0x0000000000007918 */ /* 0x000fc00000000000 */
[----:B------:R-:W-:-:S00]  /*0760*/  NOP ;  /* 0x0000000000007918 */ /* 0x000fc00000000000 */
[----:B------:R-:W-:-:S00]  /*0770*/  NOP ;  /* 0x0000000000007918 */ /* 0x000fc00000000000 */
.L_x_1:


//--------------------- .nv.global.init           --------------------------
	.section	.nv.global.init,"aw",@progbits
.nv.global.init:
	.type		_$_str,@object
	.size		_$_str,(_$_str_$_2 - _$_str)
_$_str:
        /*0000*/ 	.byte	0x5f, 0x5f, 0x43, 0x55, 0x44, 0x41, 0x5f, 0x46, 0x54, 0x5a, 0x00
	.type		_$_str_$_2,@object
	.size		_$_str_$_2,(.L_1 - _$_str_$_2)
_$_str_$_2:
        /*000b*/ 	.byte	0x5f, 0x5f, 0x43, 0x55, 0x44, 0x41, 0x5f, 0x50, 0x52, 0x45, 0x43, 0x5f, 0x53, 0x51, 0x52, 0x54
        /*001b*/ 	.byte	0x00
.L_1:


//--------------------- .nv.constant0.triton_poi_fused_cat_27 --------------------------
	.section	.nv.constant0.triton_poi_fused_cat_27,"a",@progbits
	.sectionflags	@""
	.align	4
.nv.constant0.triton_poi_fused_cat_27:
	.zero		588
